	.headerflags	@"EF_CUDA_TEXMODE_UNIFIED EF_CUDA_64BIT_ADDRESS EF_CUDA_ACCELERATORS EF_CUDA_SM90 EF_CUDA_VIRTUAL_SM(EF_CUDA_SM90)"
	.elftype	@"ET_EXEC"


//--------------------- .nv.info                  --------------------------
	.section	.nv.info,"",@"SHT_CUDA_INFO"
	.align	4


	//----- nvinfo : EIATTR_REGCOUNT
	.align		4
        /*0000*/ 	.byte	0x04, 0x2f
        /*0002*/ 	.short	(.L_3 - .L_2)
	.align		4
.L_2:
        /*0004*/ 	.word	index@(triton_poi_fused__native_batch_norm_legit_no_training_relu_15)
        /*0008*/ 	.word	0x00000012


	//----- nvinfo : EIATTR_MIN_STACK_SIZE
	.align		4
.L_3:
        /*000c*/ 	.byte	0x04, 0x12
        /*000e*/ 	.short	(.L_5 - .L_4)
	.align		4
.L_4:
        /*0010*/ 	.word	index@(triton_poi_fused__native_batch_norm_legit_no_training_relu_15)
        /*0014*/ 	.word	0x00000000


	//----- nvinfo : EIATTR_FRAME_SIZE
	.align		4
.L_5:
        /*0018*/ 	.byte	0x04, 0x11
        /*001a*/ 	.short	(.L_7 - .L_6)
	.align		4
.L_6:
        /*001c*/ 	.word	index@(triton_poi_fused__native_batch_norm_legit_no_training_relu_15)
        /*0020*/ 	.word	0x00000000


	//----- nvinfo : EIATTR_MIN_STACK_SIZE
	.align		4
.L_7:
        /*0024*/ 	.byte	0x04, 0x12
        /*0026*/ 	.short	(.L_9 - .L_8)
	.align		4
.L_8:
        /*0028*/ 	.word	index@(triton_poi_fused__native_batch_norm_legit_no_training_relu_15)
        /*002c*/ 	.word	0x00000000
.L_9:


//--------------------- .nv.info.triton_poi_fused__native_batch_norm_legit_no_training_relu_15 --------------------------
	.section	.nv.info.triton_poi_fused__native_batch_norm_legit_no_training_relu_15,"",@"SHT_CUDA_INFO"
	.sectionflags	@""
	.align	4


	//----- nvinfo : EIATTR_CUDA_API_VERSION
	.align		4
        /*0000*/ 	.byte	0x04, 0x37
        /*0002*/ 	.short	(.L_11 - .L_10)
.L_10:
        /*0004*/ 	.word	0x0000007c


	//----- nvinfo : EIATTR_KPARAM_INFO
	.align		4
.L_11:
        /*0008*/ 	.byte	0x04, 0x17
        /*000a*/ 	.short	(.L_13 - .L_12)
.L_12:
        /*000c*/ 	.word	0x00000000
        /*0010*/ 	.short	0x0006
        /*0012*/ 	.short	0x0030
        /*0014*/ 	.byte	0x00, 0xf0, 0x11, 0x00


	//----- nvinfo : EIATTR_KPARAM_INFO
	.align		4
.L_13:
        /*0018*/ 	.byte	0x04, 0x17
        /*001a*/ 	.short	(.L_15 - .L_14)
.L_14:
        /*001c*/ 	.word	0x00000000
        /*0020*/ 	.short	0x0005
        /*0022*/ 	.short	0x0028
        /*0024*/ 	.byte	0x00, 0xf4, 0x21, 0x00


	//----- nvinfo : EIATTR_KPARAM_INFO
	.align		4
.L_15:
        /*0028*/ 	.byte	0x04, 0x17
        /*002a*/ 	.short	(.L_17 - .L_16)
.L_16:
        /*002c*/ 	.word	0x00000000
        /*0030*/ 	.short	0x0004
        /*0032*/ 	.short	0x0020
        /*0034*/ 	.byte	0x00, 0xf4, 0x21, 0x00


	//----- nvinfo : EIATTR_KPARAM_INFO
	.align		4
.L_17:
        /*0038*/ 	.byte	0x04, 0x17
        /*003a*/ 	.short	(.L_19 - .L_18)
.L_18:
        /*003c*/ 	.word	0x00000000
        /*0040*/ 	.short	0x0003
        /*0042*/ 	.short	0x0018
        /*0044*/ 	.byte	0x00, 0xf4, 0x21, 0x00


	//----- nvinfo : EIATTR_KPARAM_INFO
	.align		4
.L_19:
        /*0048*/ 	.byte	0x04, 0x17
        /*004a*/ 	.short	(.L_21 - .L_20)
.L_20:
        /*004c*/ 	.word	0x00000000
        /*0050*/ 	.short	0x0002
        /*0052*/ 	.short	0x0010
        /*0054*/ 	.byte	0x00, 0xf4, 0x21, 0x00


	//----- nvinfo : EIATTR_KPARAM_INFO
	.align		4
.L_21:
        /*0058*/ 	.byte	0x04, 0x17
        /*005a*/ 	.short	(.L_23 - .L_22)
.L_22:
        /*005c*/ 	.word	0x00000000
        /*0060*/ 	.short	0x0001
        /*0062*/ 	.short	0x0008
        /*0064*/ 	.byte	0x00, 0xf4, 0x21, 0x00


	//----- nvinfo : EIATTR_KPARAM_INFO
	.align		4
.L_23:
        /*0068*/ 	.byte	0x04, 0x17
        /*006a*/ 	.short	(.L_25 - .L_24)
.L_24:
        /*006c*/ 	.word	0x00000000
        /*0070*/ 	.short	0x0000
        /*0072*/ 	.short	0x0000
        /*0074*/ 	.byte	0x00, 0xf4, 0x21, 0x00


	//----- nvinfo : EIATTR_SPARSE_MMA_MASK
	.align		4
.L_25:
        /*0078*/ 	.byte	0x03, 0x50
        /*007a*/ 	.short	0x0000


	//----- nvinfo : EIATTR_MAXREG_COUNT
	.align		4
        /*007c*/ 	.byte	0x03, 0x1b
        /*007e*/ 	.short	0x00ff


	//----- nvinfo : EIATTR_EXIT_INSTR_OFFSETS
	.align		4
        /*0080*/ 	.byte	0x04, 0x1c
        /*0082*/ 	.short	(.L_27 - .L_26)


	//   ....[0]....
.L_26:
        /*0084*/ 	.word	0x000003d0


	//----- nvinfo : EIATTR_REQNTID
	.align		4
.L_27:
        /*0088*/ 	.byte	0x04, 0x10
        /*008a*/ 	.short	(.L_29 - .L_28)
.L_28:
        /*008c*/ 	.word	0x00000100
        /*0090*/ 	.word	0x00000001
        /*0094*/ 	.word	0x00000001


	//----- nvinfo : EIATTR_CBANK_PARAM_SIZE
	.align		4
.L_29:
        /*0098*/ 	.byte	0x03, 0x19
        /*009a*/ 	.short	0x0034


	//----- nvinfo : EIATTR_PARAM_CBANK
	.align		4
        /*009c*/ 	.byte	0x04, 0x0a
        /*009e*/ 	.short	(.L_31 - .L_30)
	.align		4
.L_30:
        /*00a0*/ 	.word	index@(.nv.constant0.triton_poi_fused__native_batch_norm_legit_no_training_relu_15)
        /*00a4*/ 	.short	0x0210
        /*00a6*/ 	.short	0x0034


	//----- nvinfo : EIATTR_SW_WAR
	.align		4
.L_31:
        /*00a8*/ 	.byte	0x04, 0x36
        /*00aa*/ 	.short	(.L_33 - .L_32)
.L_32:
        /*00ac*/ 	.word	0x00000008
.L_33:


//--------------------- .nv.callgraph             --------------------------
	.section	.nv.callgraph,"",@"SHT_CUDA_CALLGRAPH"
	.align	4
	.sectionentsize	8
	.align		4
        /*0000*/ 	.word	0x00000000
	.align		4
        /*0004*/ 	.word	0xffffffff
	.align		4
        /*0008*/ 	.word	0x00000000
	.align		4
        /*000c*/ 	.word	0xfffffffe
	.align		4
        /*0010*/ 	.word	0x00000000
	.align		4
        /*0014*/ 	.word	0xfffffffd
	.align		4
        /*0018*/ 	.word	0x00000000
	.align		4
        /*001c*/ 	.word	0xfffffffc


//--------------------- .nv.constant4             --------------------------
	.section	.nv.constant4,"a",@progbits
	.align	8
	.align		8
.nv.constant4:
        /*0000*/ 	.dword	_$_str
	.align		8
        /*0008*/ 	.dword	_$_str_$_2


//--------------------- .text.triton_poi_fused__native_batch_norm_legit_no_training_relu_15 --------------------------
	.section	.text.triton_poi_fused__native_batch_norm_legit_no_training_relu_15,"ax",@progbits
	.align	128
        .global         triton_poi_fused__native_batch_norm_legit_no_training_relu_15
        .type           triton_poi_fused__native_batch_norm_legit_no_training_relu_15,@function
        .size           triton_poi_fused__native_batch_norm_legit_no_training_relu_15,(.L_x_1 - triton_poi_fused__native_batch_norm_legit_no_training_relu_15)
        .other          triton_poi_fused__native_batch_norm_legit_no_training_relu_15,@"STO_CUDA_ENTRY STV_DEFAULT"
triton_poi_fused__native_batch_norm_legit_no_training_relu_15:
.text.triton_poi_fused__native_batch_norm_legit_no_training_relu_15:
[----:B------:R-:W-:Y:S01]  /*0000*/  LDC R1, c[0x0][0x28] ;  /* 0x00000a00ff017b82 */ /* 0x000fe20000000800 */
[----:B------:R-:W1:Y:S07]  /*0010*/  S2R R0, SR_TID.X ;  /* 0x0000000000007919 */ /* 0x000e6e0000002100 */
[----:B------:R-:W2:Y:S01]  /*0020*/  LDC.64 R2, c[0x0][0x220] ;  /* 0x00008800ff027b82 */ /* 0x000ea20000000a00 */
[----:B------:R-:W-:Y:S01]  /*0030*/  ULDC.64 UR4, c[0x0][0x208] ;  /* 0x0000820000047ab9 */ /* 0x000fe20000000a00 */
[----:B------:R-:W3:Y:S06]  /*0040*/  S2R R7, SR_CTAID.X ;  /* 0x0000000000077919 */ /* 0x000eec0000002500 */
[----:B------:R-:W4:Y:S08]  /*0050*/  LDC.64 R8, c[0x0][0x228] ;  /* 0x00008a00ff087b82 */ /* 0x000f300000000a00 */
[----:B------:R-:W5:Y:S01]  /*0060*/  LDC.64 R10, c[0x0][0x230] ;  /* 0x00008c00ff0a7b82 */ /* 0x000f620000000a00 */
[----:B-1----:R-:W-:-:S02]  /*0070*/  SHF.L.U32 R0, R0, 0x1, RZ ;  /* 0x0000000100007819 */ /* 0x002fc400000006ff */
[----:B---3--:R-:W-:Y:S02]  /*0080*/  SHF.R.S32.HI R5, RZ, 0x16, R7 ;  /* 0x00000016ff057819 */ /* 0x008fe40000011407 */
[----:B------:R-:W-:Y:S02]  /*0090*/  LOP3.LUT R0, R0, 0x1fe, RZ, 0xc0, !PT ;  /* 0x000001fe00007812 */ /* 0x000fe400078ec0ff */
[----:B------:R-:W-:Y:S02]  /*00a0*/  SGXT R5, R5, 0x1 ;  /* 0x000000010505781a */ /* 0x000fe40000000200 */
[----:B------:R-:W-:Y:S02]  /*00b0*/  LEA R0, R7, R0, 0x9 ;  /* 0x0000000007007211 */ /* 0x000fe400078e48ff */
[----:B------:R-:W1:Y:S02]  /*00c0*/  LDC.64 R6, c[0x0][0x218] ;  /* 0x00008600ff067b82 */ /* 0x000e640000000a00 */
[----:B------:R-:W-:-:S04]  /*00d0*/  LEA.HI R5, R5, R0, RZ, 0x8 ;  /* 0x0000000005057211 */ /* 0x000fc800078f40ff */
[----:B------:R-:W-:-:S04]  /*00e0*/  LOP3.LUT R5, R5, 0xffffff00, RZ, 0xc0, !PT ;  /* 0xffffff0005057812 */ /* 0x000fc800078ec0ff */
[----:B------:R-:W-:Y:S02]  /*00f0*/  IADD3 R13, R0, -R5, RZ ;  /* 0x80000005000d7210 */ /* 0x000fe40007ffe0ff */
[----:B------:R-:W3:Y:S03]  /*0100*/  LDC.64 R4, c[0x0][0x210] ;  /* 0x00008400ff047b82 */ /* 0x000ee60000000a00 */
[----:B--2---:R-:W-:-:S06]  /*0110*/  IMAD.WIDE R2, R13, 0x4, R2 ;  /* 0x000000040d027825 */ /* 0x004fcc00078e0202 */
[----:B------:R-:W2:Y:S01]  /*0120*/  LDG.E.EL.64 R2, desc[UR4][R2.64] ;  /* 0x0000000402027981 */ /* 0x000ea2000c2e1b00 */
[----:B-1----:R-:W-:-:S04]  /*0130*/  IMAD.WIDE R6, R13, 0x4, R6 ;  /* 0x000000040d067825 */ /* 0x002fc800078e0206 */
[C---:B----4-:R-:W-:Y:S02]  /*0140*/  IMAD.WIDE R8, R13.reuse, 0x4, R8 ;  /* 0x000000040d087825 */ /* 0x050fe400078e0208 */
[----:B------:R-:W4:Y:S02]  /*0150*/  LDG.E.EL.64 R6, desc[UR4][R6.64] ;  /* 0x0000000406067981 */ /* 0x000f24000c2e1b00 */
[----:B-----5:R-:W-:Y:S02]  /*0160*/  IMAD.WIDE R10, R13, 0x4, R10 ;  /* 0x000000040d0a7825 */ /* 0x020fe400078e020a */
[----:B------:R-:W5:Y:S02]  /*0170*/  LDG.E.EL.64 R8, desc[UR4][R8.64] ;  /* 0x0000000408087981 */ /* 0x000f64000c2e1b00 */
[----:B---3--:R-:W-:Y:S02]  /*0180*/  IMAD.WIDE R4, R0, 0x4, R4 ;  /* 0x0000000400047825 */ /* 0x008fe400078e0204 */
[----:B------:R-:W5:Y:S04]  /*0190*/  LDG.E.EL.64 R10, desc[UR4][R10.64] ;  /* 0x000000040a0a7981 */ /* 0x000f68000c2e1b00 */
[----:B------:R-:W4:Y:S01]  /*01a0*/  LDG.E.64 R4, desc[UR4][R4.64] ;  /* 0x0000000404047981 */ /* 0x000f22000c1e1b00 */
[----:B------:R-:W-:Y:S01]  /*01b0*/  HFMA2.MMA R14, -RZ, RZ, 1.625, 0 ;  /* 0x3e800000ff0e7435 */ /* 0x000fe200000001ff */
[----:B--2---:R-:W-:Y:S01]  /*01c0*/  FADD R2, R2, 9.9999997473787516356e-06 ;  /* 0x3727c5ac02027421 */ /* 0x004fe20000000000 */
[----:B------:R-:W-:-:S03]  /*01d0*/  FADD R3, R3, 9.9999997473787516356e-06 ;  /* 0x3727c5ac03037421 */ /* 0x000fc60000000000 */
[----:B------:R-:W1:Y:S08]  /*01e0*/  MUFU.SQRT R12, R2 ;  /* 0x00000002000c7308 */ /* 0x000e700000002000 */
[----:B------:R2:W3:Y:S01]  /*01f0*/  MUFU.SQRT R13, R3 ;  /* 0x00000003000d7308 */ /* 0x0004e20000002000 */
[C---:B-1----:R-:W-:Y:S02]  /*0200*/  FSETP.GT.AND P0, PT, R12.reuse, 8.50705917302346158658e+37, PT ;  /* 0x7e8000000c00780b */ /* 0x042fe40003f04000 */
[----:B------:R-:W-:Y:S01]  /*0210*/  FSETP.GEU.AND P2, PT, R12, 1.175494350822287508e-38, PT ;  /* 0x008000000c00780b */ /* 0x000fe20003f4e000 */
[----:B--2---:R-:W1:Y:S01]  /*0220*/  LDC.64 R2, c[0x0][0x238] ;  /* 0x00008e00ff027b82 */ /* 0x004e620000000a00 */
[----:B---3--:R-:W-:-:S02]  /*0230*/  FSETP.GT.AND P1, PT, R13, 8.50705917302346158658e+37, PT ;  /* 0x7e8000000d00780b */ /* 0x008fc40003f24000 */
[----:B------:R-:W-:-:S07]  /*0240*/  FSETP.GEU.AND P3, PT, R13, 1.175494350822287508e-38, PT ;  /* 0x008000000d00780b */ /* 0x000fce0003f6e000 */
[----:B------:R-:W-:-:S04]  /*0250*/  @P0 FMUL R12, R12, 0.25 ;  /* 0x3e8000000c0c0820 */ /* 0x000fc80000400000 */
[----:B------:R-:W-:Y:S01]  /*0260*/  @!P2 FMUL R12, R12, 16777216 ;  /* 0x4b8000000c0ca820 */ /* 0x000fe20000400000 */
[----:B------:R-:W-:-:S04]  /*0270*/  @P1 FMUL R13, R13, 0.25 ;  /* 0x3e8000000d0d1820 */ /* 0x000fc80000400000 */
[----:B------:R-:W-:Y:S01]  /*0280*/  @!P3 FMUL R13, R13, 16777216 ;  /* 0x4b8000000d0db820 */ /* 0x000fe20000400000 */
[----:B------:R-:W2:Y:S01]  /*0290*/  MUFU.RCP R12, R12 ;  /* 0x0000000c000c7308 */ /* 0x000ea20000001000 */
[----:B------:R-:W-:-:S07]  /*02a0*/  FSEL R15, R14, 1, P0 ;  /* 0x3f8000000e0f7808 */ /* 0x000fce0000000000 */
[----:B------:R-:W3:Y:S01]  /*02b0*/  MUFU.RCP R13, R13 ;  /* 0x0000000d000d7308 */ /* 0x000ee20000001000 */
[----:B------:R-:W-:Y:S01]  /*02c0*/  FSEL R14, R14, 1, P1 ;  /* 0x3f8000000e0e7808 */ /* 0x000fe20000800000 */
[----:B------:R-:W-:-:S04]  /*02d0*/  @!P2 FMUL R15, R15, 16777216 ;  /* 0x4b8000000f0fa820 */ /* 0x000fc80000400000 */
[----:B------:R-:W-:Y:S01]  /*02e0*/  @!P3 FMUL R14, R14, 16777216 ;  /* 0x4b8000000e0eb820 */ /* 0x000fe20000400000 */
[----:B----4-:R-:W-:Y:S01]  /*02f0*/  FADD R5, R5, -R7 ;  /* 0x8000000705057221 */ /* 0x010fe20000000000 */
[----:B------:R-:W-:Y:S01]  /*0300*/  FADD R4, R4, -R6 ;  /* 0x8000000604047221 */ /* 0x000fe20000000000 */
[----:B--2---:R-:W-:Y:S01]  /*0310*/  FMUL R15, R12, R15 ;  /* 0x0000000f0c0f7220 */ /* 0x004fe20000400000 */
[----:B---3--:R-:W-:-:S03]  /*0320*/  FMUL R14, R13, R14 ;  /* 0x0000000e0d0e7220 */ /* 0x008fc60000400000 */
[----:B------:R-:W-:Y:S01]  /*0330*/  FMUL R15, R4, R15 ;  /* 0x0000000f040f7220 */ /* 0x000fe20000400000 */
[----:B------:R-:W-:-:S03]  /*0340*/  FMUL R14, R5, R14 ;  /* 0x0000000e050e7220 */ /* 0x000fc60000400000 */
[----:B-----5:R-:W-:Y:S01]  /*0350*/  FFMA R8, R8, R15, R10 ;  /* 0x0000000f08087223 */ /* 0x020fe2000000000a */
[----:B------:R-:W-:-:S04]  /*0360*/  FFMA R9, R9, R14, R11 ;  /* 0x0000000e09097223 */ /* 0x000fc8000000000b */
[----:B------:R-:W-:Y:S02]  /*0370*/  FSETP.GEU.AND P0, PT, R8, RZ, PT ;  /* 0x000000ff0800720b */ /* 0x000fe40003f0e000 */
[C---:B------:R-:W-:Y:S01]  /*0380*/  FSETP.GEU.AND P1, PT, R9.reuse, RZ, PT ;  /* 0x000000ff0900720b */ /* 0x040fe20003f2e000 */
[----:B-1----:R-:W-:Y:S01]  /*0390*/  IMAD.WIDE R2, R0, 0x4, R2 ;  /* 0x0000000400027825 */ /* 0x002fe200078e0202 */
[----:B------:R-:W-:Y:S02]  /*03a0*/  FSEL R8, R8, RZ, P0 ;  /* 0x000000ff08087208 */ /* 0x000fe40000000000 */
[----:B------:R-:W-:-:S05]  /*03b0*/  FSEL R9, R9, RZ, P1 ;  /* 0x000000ff09097208 */ /* 0x000fca0000800000 */
[----:B------:R-:W-:Y:S01]  /*03c0*/  STG.E.64 desc[UR4][R2.64], R8 ;  /* 0x0000000802007986 */ /* 0x000fe2000c101b04 */
[----:B------:R-:W-:Y:S05]  /*03d0*/  EXIT ;  /* 0x000000000000794d */ /* 0x000fea0003800000 */
.L_x_0:
[----:B------:R-:W-:-:S00]  /*03e0*/  BRA `(.L_x_0) ;  /* 0xfffffffc00fc7947 */ /* 0x000fc0000383ffff */
[----:B------:R-:W-:-:S00]  /*03f0*/  NOP ;  /* 0x0000000000007918 */ /* 0x000fc00000000000 */
        /* <DEDUP_REMOVED lines=8> */
.L_x_1:


//--------------------- .nv.global.init           --------------------------
	.section	.nv.global.init,"aw",@progbits
.nv.global.init:
	.type		_$_str,@object
	.size		_$_str,(_$_str_$_2 - _$_str)
_$_str:
        /*0000*/ 	.byte	0x5f, 0x5f, 0x43, 0x55, 0x44, 0x41, 0x5f, 0x46, 0x54, 0x5a, 0x00
	.type		_$_str_$_2,@object
	.size		_$_str_$_2,(.L_1 - _$_str_$_2)
_$_str_$_2:
        /*000b*/ 	.byte	0x5f, 0x5f, 0x43, 0x55, 0x44, 0x41, 0x5f, 0x50, 0x52, 0x45, 0x43, 0x5f, 0x53, 0x51, 0x52, 0x54
        /*001b*/ 	.byte	0x00
.L_1:


//--------------------- .nv.constant0.triton_poi_fused__native_batch_norm_legit_no_training_relu_15 --------------------------
	.section	.nv.constant0.triton_poi_fused__native_batch_norm_legit_no_training_relu_15,"a",@progbits
	.sectionflags	@""
	.align	4
.nv.constant0.triton_poi_fused__native_batch_norm_legit_no_training_relu_15:
	.zero		580
